//
// Generated by NVIDIA NVVM Compiler
//
// Compiler Build ID: CL-36424714
// Cuda compilation tools, release 13.0, V13.0.88
// Based on NVVM 20.0.0
//

.version 9.0
.target sm_100
.address_size 64

	// .globl	_Z4funcPi

.visible .entry _Z4funcPi(
	.param .u64 .ptr .align 1 _Z4funcPi_param_0
)
{
	.reg .b32 	%r<5>;
	.reg .b64 	%rd<5>;

	ld.param.u64 	%rd1, [_Z4funcPi_param_0];
	cvta.to.global.u64 	%rd2, %rd1;
	mov.u32 	%r1, %tid.x;
	mov.u32 	%r2, %ctaid.x;
	mov.u32 	%r3, %ntid.x;
	mad.lo.s32 	%r4, %r2, %r3, %r1;
	mul.wide.u32 	%rd3, %r4, 4;
	add.s64 	%rd4, %rd2, %rd3;
	st.global.u32 	[%rd4], %r4;
	ret;

}


// ===== COMPILED SASS (sm_100) =====

	.target	sm_100

	.elftype	@"ET_EXEC"


//--------------------- .note.nv.tkinfo           --------------------------
	.section	.note.nv.tkinfo,"",@"SHT_NOTE"
	.sectionflags	@"SHF_NOTE_NV_TKINFO"
	.tkinfo
        /*0018*/ 	.word	0x00000002
        /*0030*/ 	.string	""
        /*0030*/ 	.string	"ptxas"
        /*0030*/ 	.string	"Cuda compilation tools, release 13.0, V13.0.88"
        /*0030*/ 	.string	"Build cuda_13.0.r13.0/compiler.36424714_0"
        /*0030*/ 	.string	"-arch sm_100 -m 64 "



//--------------------- .note.nv.cuinfo           --------------------------
	.section	.note.nv.cuinfo,"",@"SHT_NOTE"
	.sectionflags	@"SHF_NOTE_NV_CUINFO"
        /*0018*/ 	.short	0x0002
        /*001a*/ 	.short	0x0064
        /*001c*/ 	.short	0x0082
	.zero		2


//--------------------- .nv.info                  --------------------------
	.section	.nv.info,"",@"SHT_CUDA_INFO"
	.align	4


	//----- nvinfo : EIATTR_REGCOUNT
	.align		4
        /*0000*/ 	.byte	0x04, 0x2f
        /*0002*/ 	.short	(.L_1 - .L_0)
	.align		4
.L_0:
        /*0004*/ 	.word	index@(_Z4funcPi)
        /*0008*/ 	.word	0x00000008


	//----- nvinfo : EIATTR_FRAME_SIZE
	.align		4
.L_1:
        /*000c*/ 	.byte	0x04, 0x11
        /*000e*/ 	.short	(.L_3 - .L_2)
	.align		4
.L_2:
        /*0010*/ 	.word	index@(_Z4funcPi)
        /*0014*/ 	.word	0x00000000


	//----- nvinfo : EIATTR_MIN_STACK_SIZE
	.align		4
.L_3:
        /*0018*/ 	.byte	0x04, 0x12
        /*001a*/ 	.short	(.L_5 - .L_4)
	.align		4
.L_4:
        /*001c*/ 	.word	index@(_Z4funcPi)
        /*0020*/ 	.word	0x00000000
.L_5:


//--------------------- .nv.compat                --------------------------
	.section	.nv.compat,"",@"SHT_CUDA_COMPAT_INFO"
	.align	4
        /*0000*/ 	.byte	0x02, 0x09, 0x00, 0x00, 0x02, 0x02, 0x01, 0x00, 0x02, 0x05, 0x05, 0x00, 0x03, 0x07, 0x01, 0x01
        /*0010*/ 	.byte	0x02, 0x03, 0x00, 0x00, 0x02, 0x06, 0x01, 0x00, 0x04, 0x0b, 0x08, 0x00, 0x09, 0x00, 0x00, 0x00
        /*0020*/ 	.byte	0x00, 0x00, 0x00, 0x00


//--------------------- .nv.info._Z4funcPi        --------------------------
	.section	.nv.info._Z4funcPi,"",@"SHT_CUDA_INFO"
	.sectionflags	@""
	.align	4


	//----- nvinfo : EIATTR_CUDA_API_VERSION
	.align		4
        /*0000*/ 	.byte	0x04, 0x37
        /*0002*/ 	.short	(.L_7 - .L_6)
.L_6:
        /*0004*/ 	.word	0x00000082


	//----- nvinfo : EIATTR_KPARAM_INFO
	.align		4
.L_7:
        /*0008*/ 	.byte	0x04, 0x17
        /*000a*/ 	.short	(.L_9 - .L_8)
.L_8:
        /*000c*/ 	.word	0x00000000
        /*0010*/ 	.short	0x0000
        /*0012*/ 	.short	0x0000
        /*0014*/ 	.byte	0x00, 0xf5, 0x21, 0x00


	//----- nvinfo : EIATTR_SPARSE_MMA_MASK
	.align		4
.L_9:
        /*0018*/ 	.byte	0x03, 0x50
        /*001a*/ 	.short	0x0000


	//----- nvinfo : EIATTR_MAXREG_COUNT
	.align		4
        /*001c*/ 	.byte	0x03, 0x1b
        /*001e*/ 	.short	0x00ff


	//----- nvinfo : EIATTR_MERCURY_ISA_VERSION
	.align		4
        /*0020*/ 	.byte	0x03, 0x5f
        /*0022*/ 	.short	0x0101


	//----- nvinfo : EIATTR_VRC_CTA_INIT_COUNT
	.align		4
        /*0024*/ 	.byte	0x02, 0x4a
	.zero		1
	.zero		1


	//----- nvinfo : EIATTR_EXIT_INSTR_OFFSETS
	.align		4
        /*0028*/ 	.byte	0x04, 0x1c
        /*002a*/ 	.short	(.L_11 - .L_10)


	//   ....[0]....
.L_10:
        /*002c*/ 	.word	0x00000090


	//----- nvinfo : EIATTR_CBANK_PARAM_SIZE
	.align		4
.L_11:
        /*0030*/ 	.byte	0x03, 0x19
        /*0032*/ 	.short	0x0008


	//----- nvinfo : EIATTR_PARAM_CBANK
	.align		4
        /*0034*/ 	.byte	0x04, 0x0a
        /*0036*/ 	.short	(.L_13 - .L_12)
	.align		4
.L_12:
        /*0038*/ 	.word	index@(.nv.constant0._Z4funcPi)
        /*003c*/ 	.short	0x0380
        /*003e*/ 	.short	0x0008


	//----- nvinfo : EIATTR_SW_WAR
	.align		4
.L_13:
        /*0040*/ 	.byte	0x04, 0x36
        /*0042*/ 	.short	(.L_15 - .L_14)
.L_14:
        /*0044*/ 	.word	0x00000008
.L_15:


//--------------------- .nv.callgraph             --------------------------
	.section	.nv.callgraph,"",@"SHT_CUDA_CALLGRAPH"
	.align	4
	.sectionentsize	8
	.align		4
        /*0000*/ 	.word	0x00000000
	.align		4
        /*0004*/ 	.word	0xffffffff
	.align		4
        /*0008*/ 	.word	0x00000000
	.align		4
        /*000c*/ 	.word	0xfffffffe
	.align		4
        /*0010*/ 	.word	0x00000000
	.align		4
        /*0014*/ 	.word	0xfffffffd
	.align		4
        /*0018*/ 	.word	0x00000000
	.align		4
        /*001c*/ 	.word	0xfffffffc


//--------------------- .text._Z4funcPi           --------------------------
	.section	.text._Z4funcPi,"ax",@progbits
	.align	128
        .global         _Z4funcPi
        .type           _Z4funcPi,@function
        .size           _Z4funcPi,(.L_x_1 - _Z4funcPi)
        .other          _Z4funcPi,@"STO_CUDA_ENTRY STV_DEFAULT"
_Z4funcPi:
.text._Z4funcPi:
[----:B------:R-:W-:Y:S01]  /*0000*/  LDC R1, c[0x0][0x37c] ;  /* 0x0000df00ff017b82 */ /* 0x000fe20000000800 */
[----:B------:R-:W0:Y:S07]  /*0010*/  S2R R5, SR_TID.X ;  /* 0x0000000000057919 */ /* 0x000e2e0000002100 */
[----:B------:R-:W0:Y:S01]  /*0020*/  S2UR UR6, SR_CTAID.X ;  /* 0x00000000000679c3 */ /* 0x000e220000002500 */
[----:B------:R-:W1:Y:S07]  /*0030*/  LDCU.64 UR4, c[0x0][0x358] ;  /* 0x00006b00ff0477ac */ /* 0x000e6e0008000a00 */
[----:B------:R-:W0:Y:S08]  /*0040*/  LDC R0, c[0x0][0x360] ;  /* 0x0000d800ff007b82 */ /* 0x000e300000000800 */
[----:B------:R-:W2:Y:S01]  /*0050*/  LDC.64 R2, c[0x0][0x380] ;  /* 0x0000e000ff027b82 */ /* 0x000ea20000000a00 */
[----:B0-----:R-:W-:-:S04]  /*0060*/  IMAD R5, R0, UR6, R5 ;  /* 0x0000000600057c24 */ /* 0x001fc8000f8e0205 */
[----:B--2---:R-:W-:-:S05]  /*0070*/  IMAD.WIDE.U32 R2, R5, 0x4, R2 ;  /* 0x0000000405027825 */ /* 0x004fca00078e0002 */
[----:B-1----:R-:W-:Y:S01]  /*0080*/  STG.E desc[UR4][R2.64], R5 ;  /* 0x0000000502007986 */ /* 0x002fe2000c101904 */
[----:B------:R-:W-:Y:S05]  /*0090*/  EXIT ;  /* 0x000000000000794d */ /* 0x000fea0003800000 */
.L_x_0:
[----:B------:R-:W-:-:S00]  /*00a0*/  BRA `(.L_x_0) ;  /* 0xfffffffc00fc7947 */ /* 0x000fc0000383ffff */
[----:B------:R-:W-:-:S00]  /*00b0*/  NOP ;  /* 0x0000000000007918 */ /* 0x000fc00000000000 */
        /* <DEDUP_REMOVED lines=12> */
.L_x_1:


//--------------------- .nv.shared.reserved.0     --------------------------
	.section	.nv.shared.reserved.0,"aw",@nobits
	.weak		__nv_reservedSMEM_offset_0_alias
	.size		__nv_reservedSMEM_offset_0_alias, 0, 64
	.other		__nv_reservedSMEM_offset_0_alias,@"STO_CUDA_RESERVED_SHARED STV_DEFAULT"
__nv_reservedSMEM_offset_0_alias:
	.zero		0
	.zero		64


//--------------------- .nv.constant0._Z4funcPi   --------------------------
	.section	.nv.constant0._Z4funcPi,"a",@progbits
	.sectionflags	@""
	.align	4
.nv.constant0._Z4funcPi:
	.zero		904


//--------------------- SYMBOLS --------------------------

	.type		.nv.reservedSmem.offset0,@object
	.size		.nv.reservedSmem.offset0,0x4
